	.headerflags	@"EF_CUDA_TEXMODE_UNIFIED EF_CUDA_64BIT_ADDRESS EF_CUDA_SM80 EF_CUDA_VIRTUAL_SM(EF_CUDA_SM80)"
	.elftype	@"ET_EXEC"


//--------------------- .nv.info                  --------------------------
	.section	.nv.info,"",@"SHT_CUDA_INFO"
	.align	4


	//----- nvinfo : EIATTR_REGCOUNT
	.align		4
        /*0000*/ 	.byte	0x04, 0x2f
        /*0002*/ 	.short	(.L_1 - .L_0)
	.align		4
.L_0:
        /*0004*/ 	.word	index@(candidate2)
        /*0008*/ 	.word	0x00000075


	//----- nvinfo : EIATTR_MAX_STACK_SIZE
	.align		4
.L_1:
        /*000c*/ 	.byte	0x04, 0x23
        /*000e*/ 	.short	(.L_3 - .L_2)
	.align		4
.L_2:
        /*0010*/ 	.word	index@(candidate2)
        /*0014*/ 	.word	0x00000000


	//----- nvinfo : EIATTR_MIN_STACK_SIZE
	.align		4
.L_3:
        /*0018*/ 	.byte	0x04, 0x12
        /*001a*/ 	.short	(.L_5 - .L_4)
	.align		4
.L_4:
        /*001c*/ 	.word	index@(candidate2)
        /*0020*/ 	.word	0x00000000


	//----- nvinfo : EIATTR_FRAME_SIZE
	.align		4
.L_5:
        /*0024*/ 	.byte	0x04, 0x11
        /*0026*/ 	.short	(.L_7 - .L_6)
	.align		4
.L_6:
        /*0028*/ 	.word	index@(candidate2)
        /*002c*/ 	.word	0x00000000
.L_7:


//--------------------- .nv.info.candidate2       --------------------------
	.section	.nv.info.candidate2,"",@"SHT_CUDA_INFO"
	.align	4


	//----- nvinfo : EIATTR_CUDA_API_VERSION
	.align		4
        /*0000*/ 	.byte	0x04, 0x37
        /*0002*/ 	.short	(.L_9 - .L_8)
.L_8:
        /*0004*/ 	.word	0x00000075


	//----- nvinfo : EIATTR_SW2861232_WAR
	.align		4
.L_9:
        /*0008*/ 	.byte	0x01, 0x35
	.zero		2


	//----- nvinfo : EIATTR_PARAM_CBANK
	.align		4
        /*000c*/ 	.byte	0x04, 0x0a
        /*000e*/ 	.short	(.L_11 - .L_10)
	.align		4
.L_10:
        /*0010*/ 	.word	index@(.nv.constant0.candidate2)
        /*0014*/ 	.short	0x0160
        /*0016*/ 	.short	0x0018


	//----- nvinfo : EIATTR_CBANK_PARAM_SIZE
	.align		4
.L_11:
        /*0018*/ 	.byte	0x03, 0x19
        /*001a*/ 	.short	0x0018


	//----- nvinfo : EIATTR_KPARAM_INFO
	.align		4
        /*001c*/ 	.byte	0x04, 0x17
        /*001e*/ 	.short	(.L_13 - .L_12)
.L_12:
        /*0020*/ 	.word	0x00000000
        /*0024*/ 	.short	0x0002
        /*0026*/ 	.short	0x0010
        /*0028*/ 	.byte	0x00, 0xf0, 0x21, 0x00


	//----- nvinfo : EIATTR_KPARAM_INFO
	.align		4
.L_13:
        /*002c*/ 	.byte	0x04, 0x17
        /*002e*/ 	.short	(.L_15 - .L_14)
.L_14:
        /*0030*/ 	.word	0x00000000
        /*0034*/ 	.short	0x0001
        /*0036*/ 	.short	0x0008
        /*0038*/ 	.byte	0x00, 0xf0, 0x21, 0x00


	//----- nvinfo : EIATTR_KPARAM_INFO
	.align		4
.L_15:
        /*003c*/ 	.byte	0x04, 0x17
        /*003e*/ 	.short	(.L_17 - .L_16)
.L_16:
        /*0040*/ 	.word	0x00000000
        /*0044*/ 	.short	0x0000
        /*0046*/ 	.short	0x0000
        /*0048*/ 	.byte	0x00, 0xf0, 0x21, 0x00


	//----- nvinfo : EIATTR_MAXREG_COUNT
	.align		4
.L_17:
        /*004c*/ 	.byte	0x03, 0x1b
        /*004e*/ 	.short	0x00ff


	//----- nvinfo : EIATTR_EXIT_INSTR_OFFSETS
	.align		4
        /*0050*/ 	.byte	0x04, 0x1c
        /*0052*/ 	.short	(.L_19 - .L_18)


	//   ....[0]....
.L_18:
        /*0054*/ 	.word	0x00001530


	//----- nvinfo : EIATTR_MAX_THREADS
	.align		4
.L_19:
        /*0058*/ 	.byte	0x04, 0x05
        /*005a*/ 	.short	(.L_21 - .L_20)
.L_20:
        /*005c*/ 	.word	0x000000e0
        /*0060*/ 	.word	0x00000001
        /*0064*/ 	.word	0x00000001
.L_21:


//--------------------- .nv.rel.action            --------------------------
	.section	.nv.rel.action,"",@"SHT_CUDA_RELOCINFO"
	.align	8
	.sectionentsize	8
        /*0000*/ 	.byte	0x4b, 0x00, 0x00, 0x00, 0x00, 0x00, 0x00, 0x00, 0x00, 0x02, 0x02, 0x08, 0x10, 0x0a, 0x2f, 0x22
        /* <DEDUP_REMOVED lines=13> */


//--------------------- .nv.constant0.candidate2  --------------------------
	.section	.nv.constant0.candidate2,"a",@progbits
	.align	4
.nv.constant0.candidate2:
	.zero		376


//--------------------- .text.candidate2          --------------------------
	.section	.text.candidate2,"ax",@progbits
	.sectionflags	@"SHF_BARRIERS=1"
	.sectioninfo	@"SHI_REGISTERS=117"
	.align	128
        .global         candidate2
        .type           candidate2,@function
        .size           candidate2,(.L_x_4 - candidate2)
        .other          candidate2,@"STO_CUDA_ENTRY STV_DEFAULT"
candidate2:
.text.candidate2:
[----:B------:R-:W-:-:S02]  /*0000*/  MOV R1, c[0x0][0x28] ;  /* 0x00000a0000017a02 */ /* 0x000fc40000000f00 */
[----:B------:R-:W0:Y:S01]  /*0010*/  S2R R3, SR_TID.X ;  /* 0x0000000000037919 */ /* 0x000e220000002100 */
[----:B------:R-:W-:Y:S01]  /*0020*/  HFMA2.MMA R2, -RZ, RZ, 0, 0 ;  /* 0x00000000ff027435 */ /* 0x000fe200000001ff */
[----:B------:R-:W-:Y:S01]  /*0030*/  MOV R4, RZ ;  /* 0x000000ff00047202 */ /* 0x000fe20000000f00 */
[----:B------:R-:W-:Y:S01]  /*0040*/  HFMA2.MMA R65, -RZ, RZ, 0, 0 ;  /* 0x00000000ff417435 */ /* 0x000fe200000001ff */
[----:B------:R-:W1:Y:S01]  /*0050*/  S2R R5, SR_CTAID.X ;  /* 0x0000000000057919 */ /* 0x000e620000002500 */
[----:B------:R-:W-:Y:S01]  /*0060*/  HFMA2.MMA R77, -RZ, RZ, 0, 0 ;  /* 0x00000000ff4d7435 */ /* 0x000fe200000001ff */
[----:B------:R-:W-:Y:S01]  /*0070*/  CS2R R68, SRZ ;  /* 0x0000000000447805 */ /* 0x000fe2000001ff00 */
[----:B------:R-:W-:Y:S01]  /*0080*/  HFMA2.MMA R50, -RZ, RZ, 0, 0 ;  /* 0x00000000ff327435 */ /* 0x000fe200000001ff */
[----:B------:R-:W-:Y:S01]  /*0090*/  MOV R89, RZ ;  /* 0x000000ff00597202 */ /* 0x000fe20000000f00 */
[----:B------:R-:W-:Y:S01]  /*00a0*/  HFMA2.MMA R79, -RZ, RZ, 0, 0 ;  /* 0x00000000ff4f7435 */ /* 0x000fe200000001ff */
[----:B------:R-:W-:Y:S01]  /*00b0*/  MOV R85, RZ ;  /* 0x000000ff00557202 */ /* 0x000fe20000000f00 */
[----:B------:R-:W-:Y:S01]  /*00c0*/  HFMA2.MMA R83, -RZ, RZ, 0, 0 ;  /* 0x00000000ff537435 */ /* 0x000fe200000001ff */
[----:B------:R-:W-:Y:S01]  /*00d0*/  CS2R R56, SRZ ;  /* 0x0000000000387805 */ /* 0x000fe2000001ff00 */
[----:B------:R-:W-:Y:S01]  /*00e0*/  HFMA2.MMA R54, -RZ, RZ, 0, 0 ;  /* 0x00000000ff367435 */ /* 0x000fe200000001ff */
[----:B------:R-:W-:Y:S01]  /*00f0*/  CS2R R48, SRZ ;  /* 0x0000000000307805 */ /* 0x000fe2000001ff00 */
[----:B------:R-:W-:Y:S01]  /*0100*/  HFMA2.MMA R62, -RZ, RZ, 0, 0 ;  /* 0x00000000ff3e7435 */ /* 0x000fe200000001ff */
[----:B------:R-:W-:Y:S01]  /*0110*/  MOV R71, RZ ;  /* 0x000000ff00477202 */ /* 0x000fe20000000f00 */
[----:B------:R-:W-:Y:S01]  /*0120*/  HFMA2.MMA R95, -RZ, RZ, 0, 0 ;  /* 0x00000000ff5f7435 */ /* 0x000fe200000001ff */
[----:B------:R-:W-:Y:S01]  /*0130*/  MOV R81, RZ ;  /* 0x000000ff00517202 */ /* 0x000fe20000000f00 */
[----:B------:R-:W-:Y:S01]  /*0140*/  HFMA2.MMA R99, -RZ, RZ, 0, 0 ;  /* 0x00000000ff637435 */ /* 0x000fe200000001ff */
[----:B------:R-:W-:Y:S01]  /*0150*/  MOV R87, RZ ;  /* 0x000000ff00577202 */ /* 0x000fe20000000f00 */
[----:B------:R-:W-:Y:S01]  /*0160*/  HFMA2.MMA R45, -RZ, RZ, 0, 0 ;  /* 0x00000000ff2d7435 */ /* 0x000fe200000001ff */
[----:B------:R-:W-:Y:S01]  /*0170*/  CS2R R52, SRZ ;  /* 0x0000000000347805 */ /* 0x000fe2000001ff00 */
[----:B------:R-:W-:Y:S01]  /*0180*/  MOV R58, RZ ;  /* 0x000000ff003a7202 */ /* 0x000fe20000000f00 */
[----:B0-----:R-:W-:Y:S01]  /*0190*/  IMAD.HI R0, R3, -0x6db6db6d, R2 ;  /* 0x9249249303007827 */ /* 0x001fe200078e0202 */
[----:B------:R-:W-:Y:S01]  /*01a0*/  CS2R R60, SRZ ;  /* 0x00000000003c7805 */ /* 0x000fe2000001ff00 */
[----:B------:R-:W-:Y:S01]  /*01b0*/  CS2R R40, SRZ ;  /* 0x0000000000287805 */ /* 0x000fe2000001ff00 */
[----:B------:R-:W-:Y:S01]  /*01c0*/  CS2R R32, SRZ ;  /* 0x0000000000207805 */ /* 0x000fe2000001ff00 */
[----:B-1----:R-:W-:Y:S01]  /*01d0*/  IMAD.HI R2, R5, -0x6db6db6d, R4 ;  /* 0x9249249305027827 */ /* 0x002fe200078e0204 */
[----:B------:R-:W-:Y:S01]  /*01e0*/  SHF.R.U32.HI R7, RZ, 0x1f, R0 ;  /* 0x0000001fff077819 */ /* 0x000fe20000011600 */
[----:B------:R-:W-:Y:S01]  /*01f0*/  ULDC.64 UR4, c[0x0][0x118] ;  /* 0x0000460000047ab9 */ /* 0x000fe20000000a00 */
[----:B------:R-:W-:-:S02]  /*0200*/  MOV R93, RZ ;  /* 0x000000ff005d7202 */ /* 0x000fc40000000f00 */
[CC--:B------:R-:W-:Y:S02]  /*0210*/  LEA.HI.SX32 R4, R0.reuse, R7.reuse, 0x1c ;  /* 0x0000000700047211 */ /* 0x0c0fe400078fe2ff */
[----:B------:R-:W-:Y:S02]  /*0220*/  SHF.R.U32.HI R9, RZ, 0x1f, R2 ;  /* 0x0000001fff097819 */ /* 0x000fe40000011602 */
[----:B------:R-:W-:Y:S01]  /*0230*/  LEA.HI.SX32 R0, R0, R7, 0x1d ;  /* 0x0000000700007211 */ /* 0x000fe200078feaff */
[----:B------:R-:W-:Y:S01]  /*0240*/  IMAD R11, R4, -0x1c, R3 ;  /* 0xffffffe4040b7824 */ /* 0x000fe200078e0203 */
[----:B------:R-:W-:Y:S02]  /*0250*/  LEA.HI.SX32 R2, R2, R9, 0x1e ;  /* 0x0000000902027211 */ /* 0x000fe400078ff2ff */
[----:B------:R-:W-:Y:S01]  /*0260*/  MOV R97, RZ ;  /* 0x000000ff00617202 */ /* 0x000fe20000000f00 */
[----:B------:R-:W-:Y:S01]  /*0270*/  IMAD R11, R4, 0xc4, R11 ;  /* 0x000000c4040b7824 */ /* 0x000fe200078e020b */
[----:B------:R-:W-:Y:S01]  /*0280*/  MOV R37, RZ ;  /* 0x000000ff00257202 */ /* 0x000fe20000000f00 */
[----:B------:R-:W-:-:S02]  /*0290*/  IMAD R70, R2, -0x7, R5 ;  /* 0xfffffff902467824 */ /* 0x000fc400078e0205 */
[----:B------:R-:W-:Y:S02]  /*02a0*/  IMAD R73, R0, -0xe, R3 ;  /* 0xfffffff200497824 */ /* 0x000fe400078e0203 */
[----:B------:R-:W-:-:S02]  /*02b0*/  IMAD R75, R70, 0x1c, R11 ;  /* 0x0000001c464b7824 */ /* 0x000fc400078e020b */
.L_x_2:
[----:B------:R-:W-:Y:S01]  /*02c0*/  SHF.R.U32.HI R4, RZ, 0x5, R3 ;  /* 0x00000005ff047819 */ /* 0x000fe20000011603 */
[----:B------:R-:W-:Y:S06]  /*02d0*/  BAR.SYNC 0x0 ;  /* 0x0000000000007b1d */ /* 0x000fec0000000000 */
[C---:B------:R-:W-:Y:S02]  /*02e0*/  LOP3.LUT R5, R3.reuse, 0x1f, RZ, 0xc0, !PT ;  /* 0x0000001f03057812 */ /* 0x040fe400078ec0ff */
[----:B------:R-:W-:-:S02]  /*02f0*/  ISETP.GT.AND P0, PT, R3, 0x7f, PT ;  /* 0x0000007f0300780c */ /* 0x000fc40003f04270 */
[----:B------:R-:W-:Y:S02]  /*0300*/  PRMT R5, R4, 0x2104, R5 ;  /* 0x0000210404057816 */ /* 0x000fe40000000005 */
[----:B------:R-:W-:Y:S02]  /*0310*/  MOV R72, 0x4 ;  /* 0x0000000400487802 */ /* 0x000fe40000000f00 */
[----:B------:R-:W-:-:S04]  /*0320*/  LEA R5, R2, R5, 0x10 ;  /* 0x0000000502057211 */ /* 0x000fc800078e80ff */
[C---:B------:R-:W-:Y:S01]  /*0330*/  LEA R7, R68.reuse, R5, 0x5 ;  /* 0x0000000544077211 */ /* 0x040fe200078e28ff */
[----:B------:R-:W-:-:S04]  /*0340*/  IMAD R5, R68, 0x1880, R75 ;  /* 0x0000188044057824 */ /* 0x000fc800078e024b */
[----:B------:R-:W-:-:S04]  /*0350*/  IMAD.WIDE R6, R7, R72, c[0x0][0x168] ;  /* 0x00005a0007067625 */ /* 0x000fc800078e0248 */
[----:B------:R-:W-:Y:S01]  /*0360*/  IMAD.WIDE R4, R5, R72, c[0x0][0x160] ;  /* 0x0000580005047625 */ /* 0x000fe200078e0248 */
[----:B------:R-:W2:Y:S04]  /*0370*/  LDG.E.CONSTANT R16, [R6.64] ;  /* 0x0000000406107981 */ /* 0x000ea8000c1e9900 */
[----:B------:R-:W3:Y:S04]  /*0380*/  LDG.E.CONSTANT R18, [R6.64+0x1c00] ;  /* 0x001c000406127981 */ /* 0x000ee8000c1e9900 */
[----:B------:R-:W4:Y:S04]  /*0390*/  LDG.E.CONSTANT R20, [R6.64+0x3800] ;  /* 0x0038000406147981 */ /* 0x000f28000c1e9900 */
[----:B------:R-:W5:Y:S04]  /*03a0*/  LDG.E.CONSTANT R22, [R6.64+0x5400] ;  /* 0x0054000406167981 */ /* 0x000f68000c1e9900 */
        /* <DEDUP_REMOVED lines=32> */
[----:B------:R-:W5:Y:S04]  /*05b0*/  @!P0 LDG.E.CONSTANT R114, [R6.64+0x3f000] ;  /* 0x03f0000406728981 */ /* 0x000f68000c1e9900 */
[----:B------:R-:W5:Y:S04]  /*05c0*/  LDG.E.CONSTANT R8, [R4.64] ;  /* 0x0000000404087981 */ /* 0x000f68000c1e9900 */
[----:B------:R-:W5:Y:S04]  /*05d0*/  LDG.E.CONSTANT R10, [R4.64+0x1880] ;  /* 0x00188004040a7981 */ /* 0x000f68000c1e9900 */
[----:B------:R-:W5:Y:S04]  /*05e0*/  LDG.E.CONSTANT R12, [R4.64+0x3100] ;  /* 0x00310004040c7981 */ /* 0x000f68000c1e9900 */
[----:B------:R-:W5:Y:S01]  /*05f0*/  LDG.E.CONSTANT R14, [R4.64+0x4980] ;  /* 0x00498004040e7981 */ /* 0x000f62000c1e9900 */
[----:B------:R-:W-:-:S04]  /*0600*/  IADD3 R68, R68, 0x1, RZ ;  /* 0x0000000144447810 */ /* 0x000fc80007ffe0ff */
[----:B------:R-:W-:Y:S01]  /*0610*/  ISETP.GE.U32.AND P1, PT, R68, 0x8, PT ;  /* 0x000000084400780c */ /* 0x000fe20003f26070 */
[----:B--2---:R-:W-:Y:S04]  /*0620*/  STS [R3.X4+0xe00], R16 ;  /* 0x000e001003007388 */ /* 0x004fe80000004800 */
[----:B---3--:R-:W-:Y:S04]  /*0630*/  STS [R3.X4+0x1180], R18 ;  /* 0x0011801203007388 */ /* 0x008fe80000004800 */
[----:B----4-:R-:W-:Y:S04]  /*0640*/  STS [R3.X4+0x1500], R20 ;  /* 0x0015001403007388 */ /* 0x010fe80000004800 */
[----:B-----5:R-:W-:Y:S04]  /*0650*/  STS [R3.X4+0x1880], R22 ;  /* 0x0018801603007388 */ /* 0x020fe80000004800 */
[----:B------:R-:W-:Y:S04]  /*0660*/  STS [R3.X4+0x1c00], R24 ;  /* 0x001c001803007388 */ /* 0x000fe80000004800 */
        /* <DEDUP_REMOVED lines=11> */
[----:B------:R0:W-:Y:S04]  /*0720*/  STS [R3.X4+0x4600], R74 ;  /* 0x0046004a03007388 */ /* 0x0001e80000004800 */
[----:B------:R1:W-:Y:S04]  /*0730*/  STS [R3.X4+0x4980], R76 ;  /* 0x0049804c03007388 */ /* 0x0003e80000004800 */
[----:B------:R2:W-:Y:S01]  /*0740*/  STS [R3.X4+0x4d00], R78 ;  /* 0x004d004e03007388 */ /* 0x0005e20000004800 */
[----:B0-----:R-:W-:-:S03]  /*0750*/  MOV R74, 0x4000 ;  /* 0x00004000004a7802 */ /* 0x001fc60000000f00 */
[----:B------:R-:W-:Y:S01]  /*0760*/  STS [R3.X4+0x5080], R80 ;  /* 0x0050805003007388 */ /* 0x000fe20000004800 */
[----:B-1----:R-:W-:-:S03]  /*0770*/  LEA R76, R0, 0xe00, 0x8 ;  /* 0x00000e00004c7811 */ /* 0x002fc600078e40ff */
[----:B------:R-:W-:Y:S01]  /*0780*/  STS [R3.X4+0x5400], R82 ;  /* 0x0054005203007388 */ /* 0x000fe20000004800 */
[----:B--2---:R-:W-:-:S03]  /*0790*/  SHF.L.U32 R78, R73, 0x2, RZ ;  /* 0x00000002494e7819 */ /* 0x004fc600000006ff */
[----:B------:R-:W-:Y:S01]  /*07a0*/  STS [R3.X4+0x5780], R84 ;  /* 0x0057805403007388 */ /* 0x000fe20000004800 */
[----:B------:R-:W-:-:S03]  /*07b0*/  IADD3 R76, R76, 0x4000, RZ ;  /* 0x000040004c4c7810 */ /* 0x000fc60007ffe0ff */
        /* <DEDUP_REMOVED lines=14> */
[----:B------:R-:W-:Y:S04]  /*08a0*/  @!P0 STS [R3.X4+0x8c00], R114 ;  /* 0x008c007203008388 */ /* 0x000fe80000004800 */
[----:B------:R-:W-:Y:S04]  /*08b0*/  STS [R3.X4], R8 ;  /* 0x0000000803007388 */ /* 0x000fe80000004800 */
[----:B------:R-:W-:Y:S04]  /*08c0*/  STS [R3.X4+0x380], R10 ;  /* 0x0003800a03007388 */ /* 0x000fe80000004800 */
[----:B------:R-:W-:Y:S04]  /*08d0*/  STS [R3.X4+0x700], R12 ;  /* 0x0007000c03007388 */ /* 0x000fe80000004800 */
[----:B------:R-:W-:Y:S04]  /*08e0*/  STS [R3.X4+0xa80], R14 ;  /* 0x000a800e03007388 */ /* 0x000fe80000004800 */
[----:B------:R-:W-:Y:S06]  /*08f0*/  BAR.SYNC 0x0 ;  /* 0x0000000000007b1d */ /* 0x000fec0000000000 */
.L_x_0:
[----:B------:R-:W-:Y:S01]  /*0900*/  LDS R84, [R78] ;  /* 0x000000004e547984 */ /* 0x000fe20000000800 */
[----:B------:R-:W-:-:S03]  /*0910*/  IADD3 R74, R74, 0x10, RZ ;  /* 0x000000104a4a7810 */ /* 0x000fc60007ffe0ff */
[----:B------:R-:W0:Y:S01]  /*0920*/  LDS.128 R4, [R76+-0x4000] ;  /* 0xffc000004c047984 */ /* 0x000e220000000c00 */
[----:B------:R-:W-:-:S03]  /*0930*/  ISETP.NE.AND P0, PT, R74, 0x4080, PT ;  /* 0x000040804a00780c */ /* 0x000fc60003f05270 */
[----:B------:R-:W1:Y:S04]  /*0940*/  LDS.128 R8, [R76+-0x3000] ;  /* 0xffd000004c087984 */ /* 0x000e680000000c00 */
[----:B------:R-:W2:Y:S04]  /*0950*/  LDS R91, [R78+0x38] ;  /* 0x000038004e5b7984 */ /* 0x000ea80000000800 */
[----:B------:R-:W3:Y:S04]  /*0960*/  LDS R82, [R78+0x70] ;  /* 0x000070004e527984 */ /* 0x000ee80000000800 */
[----:B------:R-:W4:Y:S04]  /*0970*/  LDS R80, [R78+0xa8] ;  /* 0x0000a8004e507984 */ /* 0x000f280000000800 */
[----:B------:R-:W5:Y:S04]  /*0980*/  LDS.128 R16, [R76+-0x1000] ;  /* 0xfff000004c107984 */ /* 0x000f680000000c00 */
[----:B------:R-:W5:Y:S04]  /*0990*/  LDS.128 R20, [R76] ;  /* 0x000000004c147984 */ /* 0x000f680000000c00 */
[----:B------:R-:W5:Y:S04]  /*09a0*/  LDS.128 R24, [R76+0x1000] ;  /* 0x001000004c187984 */ /* 0x000f680000000c00 */
[----:B------:R-:W5:Y:S04]  /*09b0*/  LDS.128 R28, [R76+0x2000] ;  /* 0x002000004c1c7984 */ /* 0x000f680000000c00 */
[----:B------:R-:W5:Y:S01]  /*09c0*/  LDS.128 R12, [R76+-0x2000] ;  /* 0xffe000004c0c7984 */ /* 0x000f620000000c00 */
[----:B0-----:R-:W-:-:S03]  /*09d0*/  FFMA R101, R4, R84, R45 ;  /* 0x0000005404657223 */ /* 0x001fc6000000002d */
[----:B------:R-:W-:Y:S01]  /*09e0*/  LDS.128 R44, [R76+-0x1f80] ;  /* 0xffe080004c2c7984 */ /* 0x000fe20000000c00 */
[----:B-1----:R-:W-:-:S03]  /*09f0*/  FFMA R103, R84, R8, R37 ;  /* 0x0000000854677223 */ /* 0x002fc60000000025 */
[----:B------:R-:W0:Y:S01]  /*0a00*/  LDS.128 R36, [R76+-0x3f80] ;  /* 0xffc080004c247984 */ /* 0x000e220000000c00 */
[-C--:B--2---:R-:W-:Y:S02]  /*0a10*/  FFMA R4, R4, R91.reuse, R33 ;  /* 0x0000005b04047223 */ /* 0x084fe40000000021 */
[----:B------:R-:W-:Y:S02]  /*0a20*/  FFMA R8, R8, R91, R32 ;  /* 0x0000005b08087223 */ /* 0x000fe40000000020 */
[----:B------:R-:W1:Y:S01]  /*0a30*/  LDS.128 R32, [R76+0x3000] ;  /* 0x003000004c207984 */ /* 0x000e620000000c00 */
[C---:B---3--:R-:W-:Y:S02]  /*0a40*/  FFMA R101, R82.reuse, R5, R101 ;  /* 0x0000000552657223 */ /* 0x048fe40000000065 */
[----:B------:R-:W-:Y:S02]  /*0a50*/  FFMA R103, R82, R9, R103 ;  /* 0x0000000952677223 */ /* 0x000fe40000000067 */
[----:B----4-:R-:W-:-:S02]  /*0a60*/  FFMA R5, R80, R5, R4 ;  /* 0x0000000550057223 */ /* 0x010fc40000000004 */
[----:B------:R-:W-:Y:S02]  /*0a70*/  FFMA R9, R80, R9, R8 ;  /* 0x0000000950097223 */ /* 0x000fe40000000008 */
[----:B-----5:R-:W-:Y:S02]  /*0a80*/  FFMA R99, R84, R16, R99 ;  /* 0x0000001054637223 */ /* 0x020fe40000000063 */
[----:B------:R-:W-:Y:S02]  /*0a90*/  FFMA R16, R16, R91, R62 ;  /* 0x0000005b10107223 */ /* 0x000fe4000000003e */
[----:B------:R-:W-:Y:S02]  /*0aa0*/  FFMA R4, R84, R20, R97 ;  /* 0x0000001454047223 */ /* 0x000fe40000000061 */
[C---:B------:R-:W-:Y:S02]  /*0ab0*/  FFMA R97, R82.reuse, R17, R99 ;  /* 0x0000001152617223 */ /* 0x040fe40000000063 */
[----:B------:R-:W-:-:S02]  /*0ac0*/  FFMA R99, R82, R21, R4 ;  /* 0x0000001552637223 */ /* 0x000fc40000000004 */
[C---:B------:R-:W-:Y:S02]  /*0ad0*/  FFMA R95, R84.reuse, R24, R95 ;  /* 0x00000018545f7223 */ /* 0x040fe4000000005f */
[----:B------:R-:W-:Y:S02]  /*0ae0*/  FFMA R4, R84, R28, R93 ;  /* 0x0000001c54047223 */ /* 0x000fe4000000005d */
[----:B------:R-:W-:Y:S02]  /*0af0*/  FFMA R93, R82, R25, R95 ;  /* 0x00000019525d7223 */ /* 0x000fe4000000005f */
[----:B------:R-:W-:Y:S02]  /*0b00*/  FFMA R105, R84, R12, R41 ;  /* 0x0000000c54697223 */ /* 0x000fe40000000029 */
[----:B------:R-:W-:Y:S02]  /*0b10*/  FFMA R12, R12, R91, R40 ;  /* 0x0000005b0c0c7223 */ /* 0x000fe40000000028 */
[----:B------:R-:W-:Y:S01]  /*0b20*/  FFMA R95, R82, R29, R4 ;  /* 0x0000001d525f7223 */ /* 0x000fe20000000004 */
[----:B------:R-:W2:Y:S01]  /*0b30*/  LDS.128 R40, [R76+-0x2f80] ;  /* 0xffd080004c287984 */ /* 0x000ea20000000c00 */
[----:B------:R-:W-:-:S02]  /*0b40*/  FFMA R20, R20, R91, R60 ;  /* 0x0000005b14147223 */ /* 0x000fc4000000003c */
[-C--:B------:R-:W-:Y:S02]  /*0b50*/  FFMA R105, R82, R13.reuse, R105 ;  /* 0x0000000d52697223 */ /* 0x080fe40000000069 */
[C---:B------:R-:W-:Y:S02]  /*0b60*/  FFMA R13, R80.reuse, R13, R12 ;  /* 0x0000000d500d7223 */ /* 0x040fe4000000000c */
[----:B------:R-:W-:Y:S02]  /*0b70*/  FFMA R17, R80, R17, R16 ;  /* 0x0000001150117223 */ /* 0x000fe40000000010 */
[C---:B0-----:R-:W-:Y:S02]  /*0b80*/  FFMA R8, R84.reuse, R36, R53 ;  /* 0x0000002454087223 */ /* 0x041fe40000000035 */
[C---:B-1----:R-:W-:Y:S02]  /*0b90*/  FFMA R4, R84.reuse, R32, R61 ;  /* 0x0000002054047223 */ /* 0x042fe4000000003d */
[----:B------:R-:W0:Y:S01]  /*0ba0*/  LDS.128 R60, [R76+0x2080] ;  /* 0x002080004c3c7984 */ /* 0x000e220000000c00 */
[----:B------:R-:W-:-:S02]  /*0bb0*/  FFMA R16, R84, R44, R57 ;  /* 0x0000002c54107223 */ /* 0x000fc40000000039 */
[-C--:B------:R-:W-:Y:S02]  /*0bc0*/  FFMA R24, R24, R91.reuse, R58 ;  /* 0x0000005b18187223 */ /* 0x080fe4000000003a */
[-C--:B------:R-:W-:Y:S02]  /*0bd0*/  FFMA R28, R28, R91.reuse, R54 ;  /* 0x0000005b1c1c7223 */ /* 0x080fe40000000036 */
[----:B------:R-:W-:Y:S02]  /*0be0*/  FFMA R32, R32, R91, R52 ;  /* 0x0000005b20207223 */ /* 0x000fe40000000034 */
[C---:B------:R-:W-:Y:S01]  /*0bf0*/  FFMA R36, R91.reuse, R36, R50 ;  /* 0x000000245b247223 */ /* 0x040fe20000000032 */
[----:B------:R-:W1:Y:S01]  /*0c00*/  LDS.128 R52, [R76+0x80] ;  /* 0x000080004c347984 */ /* 0x000e620000000c00 */
[----:B------:R-:W-:Y:S02]  /*0c10*/  FFMA R44, R91, R44, R56 ;  /* 0x0000002c5b2c7223 */ /* 0x000fe40000000038 */
[----:B------:R-:W-:Y:S01]  /*0c20*/  FFMA R25, R80, R25, R24 ;  /* 0x0000001950197223 */ /* 0x000fe20000000018 */
[----:B------:R-:W3:Y:S01]  /*0c30*/  LDS.128 R56, [R76+0x1080] ;  /* 0x001080004c387984 */ /* 0x000ee20000000c00 */
[----:B------:R-:W-:-:S02]  /*0c40*/  FFMA R24, R82, R37, R8 ;  /* 0x0000002552187223 */ /* 0x000fc40000000008 */
[----:B------:R-:W-:Y:S01]  /*0c50*/  FFMA R21, R80, R21, R20 ;  /* 0x0000001550157223 */ /* 0x000fe20000000014 */
[----:B------:R-:W-:Y:S01]  /*0c60*/  LDS R8, [R78+0x150] ;  /* 0x000150004e087984 */ /* 0x000fe20000000800 */
[C---:B------:R-:W-:Y:S02]  /*0c70*/  FFMA R20, R82.reuse, R33, R4 ;  /* 0x0000002152147223 */ /* 0x040fe40000000004 */
[----:B------:R-:W-:Y:S01]  /*0c80*/  FFMA R16, R82, R45, R16 ;  /* 0x0000002d52107223 */ /* 0x000fe20000000010 */
[----:B------:R-:W-:Y:S01]  /*0c90*/  LDS R4, [R78+0x188] ;  /* 0x000188004e047984 */ /* 0x000fe20000000800 */
[C---:B------:R-:W-:Y:S02]  /*0ca0*/  FFMA R29, R80.reuse, R29, R28 ;  /* 0x0000001d501d7223 */ /* 0x040fe4000000001c */
[----:B------:R-:W-:Y:S02]  /*0cb0*/  FFMA R33, R80, R33, R32 ;  /* 0x0000002150217223 */ /* 0x000fe40000000020 */
[----:B--2---:R-:W-:-:S02]  /*0cc0*/  FFMA R12, R84, R40, R49 ;  /* 0x00000028540c7223 */ /* 0x004fc40000000031 */
[----:B------:R-:W-:Y:S02]  /*0cd0*/  FFMA R40, R91, R40, R48 ;  /* 0x000000285b287223 */ /* 0x000fe40000000030 */
[----:B------:R-:W2:Y:S01]  /*0ce0*/  LDS.128 R48, [R76+-0xf80] ;  /* 0xfff080004c307984 */ /* 0x000ea20000000c00 */
[----:B------:R-:W-:Y:S02]  /*0cf0*/  FFMA R12, R82, R41, R12 ;  /* 0x00000029520c7223 */ /* 0x000fe4000000000c */
[C---:B------:R-:W-:Y:S02]  /*0d00*/  FFMA R37, R80.reuse, R37, R36 ;  /* 0x0000002550257223 */ /* 0x040fe40000000024 */
[C---:B------:R-:W-:Y:S02]  /*0d10*/  FFMA R40, R80.reuse, R41, R40 ;  /* 0x0000002950287223 */ /* 0x040fe40000000028 */
[----:B------:R-:W-:Y:S02]  /*0d20*/  FFMA R44, R80, R45, R44 ;  /* 0x0000002d502c7223 */ /* 0x000fe4000000002c */
[----:B0-----:R-:W-:-:S02]  /*0d30*/  FFMA R79, R84, R60, R79 ;  /* 0x0000003c544f7223 */ /* 0x001fc4000000004f */
[C---:B------:R-:W-:Y:S02]  /*0d40*/  FFMA R60, R91.reuse, R60, R65 ;  /* 0x0000003c5b3c7223 */ /* 0x040fe40000000041 */
[----:B------:R0:W4:Y:S01]  /*0d50*/  LDS.128 R64, [R76+0x3080] ;  /* 0x003080004c407984 */ /* 0x0001220000000c00 */
[-C--:B------:R-:W-:Y:S02]  /*0d60*/  FFMA R79, R82, R61.reuse, R79 ;  /* 0x0000003d524f7223 */ /* 0x080fe4000000004f */
[----:B------:R-:W-:Y:S02]  /*0d70*/  FFMA R60, R80, R61, R60 ;  /* 0x0000003d503c7223 */ /* 0x000fe4000000003c */
[-C--:B-1----:R-:W-:Y:S02]  /*0d80*/  FFMA R83, R84, R52.reuse, R83 ;  /* 0x0000003454537223 */ /* 0x082fe40000000053 */
[----:B------:R-:W-:Y:S01]  /*0d90*/  FFMA R52, R91, R52, R77 ;  /* 0x000000345b347223 */ /* 0x000fe2000000004d */
[----:B0-----:R-:W-:Y:S01]  /*0da0*/  IADD3 R76, R76, 0x10, RZ ;  /* 0x000000104c4c7810 */ /* 0x001fe20007ffe0ff */
[----:B---3--:R-:W-:-:S02]  /*0db0*/  FFMA R81, R84, R56, R81 ;  /* 0x0000003854517223 */ /* 0x008fc40000000051 */
[----:B------:R-:W-:Y:S02]  /*0dc0*/  FFMA R56, R91, R56, R89 ;  /* 0x000000385b387223 */ /* 0x000fe40000000059 */
[C---:B------:R-:W-:Y:S02]  /*0dd0*/  FFMA R83, R82.reuse, R53, R83 ;  /* 0x0000003552537223 */ /* 0x040fe40000000053 */
[----:B------:R-:W-:Y:S02]  /*0de0*/  FFMA R81, R82, R57, R81 ;  /* 0x0000003952517223 */ /* 0x000fe40000000051 */
[C---:B------:R-:W-:Y:S02]  /*0df0*/  FFMA R52, R80.reuse, R53, R52 ;  /* 0x0000003550347223 */ /* 0x040fe40000000034 */
[----:B------:R-:W-:Y:S02]  /*0e00*/  FFMA R56, R80, R57, R56 ;  /* 0x0000003950387223 */ /* 0x000fe40000000038 */
[----:B--2---:R-:W-:-:S02]  /*0e10*/  FFMA R87, R84, R48, R87 ;  /* 0x0000003054577223 */ /* 0x004fc40000000057 */
[C---:B------:R-:W-:Y:S02]  /*0e20*/  FFMA R48, R91.reuse, R48, R85 ;  /* 0x000000305b307223 */ /* 0x040fe40000000055 */
[-C--:B------:R-:W-:Y:S02]  /*0e30*/  FFMA R87, R82, R49.reuse, R87 ;  /* 0x0000003152577223 */ /* 0x080fe40000000057 */
[----:B------:R-:W-:Y:S02]  /*0e40*/  FFMA R48, R80, R49, R48 ;  /* 0x0000003150307223 */ /* 0x000fe40000000030 */
[-C--:B----4-:R-:W-:Y:S02]  /*0e50*/  FFMA R84, R84, R64.reuse, R71 ;  /* 0x0000004054547223 */ /* 0x090fe40000000047 */
[----:B------:R-:W0:Y:S01]  /*0e60*/  LDS R71, [R78+0xe0] ;  /* 0x0000e0004e477984 */ /* 0x000e220000000800 */
[----:B------:R-:W-:Y:S02]  /*0e70*/  FFMA R64, R91, R64, R69 ;  /* 0x000000405b407223 */ /* 0x000fe40000000045 */
[-C--:B------:R-:W-:Y:S01]  /*0e80*/  FFMA R84, R82, R65.reuse, R84 ;  /* 0x0000004152547223 */ /* 0x080fe20000000054 */
[----:B------:R1:W2:Y:S01]  /*0e90*/  LDS R69, [R78+0x118] ;  /* 0x000118004e457984 */ /* 0x0002a20000000800 */
[----:B------:R-:W-:Y:S01]  /*0ea0*/  FFMA R64, R80, R65, R64 ;  /* 0x0000004150407223 */ /* 0x000fe20000000040 */
[----:B-1----:R-:W-:Y:S01]  /*0eb0*/  IADD3 R78, R78, 0x1c0, RZ ;  /* 0x000001c04e4e7810 */ /* 0x002fe20007ffe0ff */
[----:B0-----:R-:W-:-:S02]  /*0ec0*/  FFMA R93, R71, R26, R93 ;  /* 0x0000001a475d7223 */ /* 0x001fc4000000005d */
[C---:B------:R-:W-:Y:S02]  /*0ed0*/  FFMA R101, R71.reuse, R6, R101 ;  /* 0x0000000647657223 */ /* 0x040fe40000000065 */
[C---:B------:R-:W-:Y:S02]  /*0ee0*/  FFMA R103, R71.reuse, R10, R103 ;  /* 0x0000000a47677223 */ /* 0x040fe40000000067 */
[C---:B------:R-:W-:Y:S02]  /*0ef0*/  FFMA R105, R71.reuse, R14, R105 ;  /* 0x0000000e47697223 */ /* 0x040fe40000000069 */
[C---:B------:R-:W-:Y:S02]  /*0f00*/  FFMA R97, R71.reuse, R18, R97 ;  /* 0x0000001247617223 */ /* 0x040fe40000000061 */
[C---:B------:R-:W-:Y:S02]  /*0f10*/  FFMA R28, R71.reuse, R22, R99 ;  /* 0x00000016471c7223 */ /* 0x040fe40000000063 */
[----:B------:R-:W-:-:S02]  /*0f20*/  FFMA R32, R71, R30, R95 ;  /* 0x0000001e47207223 */ /* 0x000fc4000000005f */
        /* <DEDUP_REMOVED lines=8> */
[----:B------:R-:W-:Y:S02]  /*0fb0*/  FFMA R71, R71, R66, R84 ;  /* 0x0000004247477223 */ /* 0x000fe40000000054 */
[C---:B--2---:R-:W-:Y:S02]  /*0fc0*/  FFMA R5, R69.reuse, R6, R5 ;  /* 0x0000000645057223 */ /* 0x044fe40000000005 */
        /* <DEDUP_REMOVED lines=14> */
[----:B------:R-:W-:Y:S02]  /*10b0*/  FFMA R64, R69, R66, R64 ;  /* 0x0000004245407223 */ /* 0x000fe40000000040 */
        /* <DEDUP_REMOVED lines=15> */
[----:B------:R-:W-:Y:S02]  /*11b0*/  FFMA R71, R8, R67, R71 ;  /* 0x0000004308477223 */ /* 0x000fe40000000047 */
        /* <DEDUP_REMOVED lines=15> */
[----:B------:R-:W-:Y:S01]  /*12b0*/  FFMA R69, R4, R67, R64 ;  /* 0x0000004304457223 */ /* 0x000fe20000000040 */
[----:B------:R-:W-:Y:S05]  /*12c0*/  @P0 BRA `(.L_x_0) ;  /* 0xfffff63000000947 */ /* 0x000fea000383ffff */
[----:B------:R-:W-:Y:S01]  /*12d0*/  @P1 CALL.REL.NOINC `(.L_x_1) ;  /* 0x0000001000001944 */ /* 0x000fe20003c00000 */
[----:B------:R-:W-:Y:S05]  /*12e0*/  BRA `(.L_x_2) ;  /* 0xffffefd000007947 */ /* 0x000fea000383ffff */
.L_x_1:
[----:B------:R-:W-:-:S04]  /*12f0*/  IMAD R73, R0, 0x188, R73 ;  /* 0x0000018800497824 */ /* 0x000fc800078e0249 */
[----:B------:R-:W-:-:S04]  /*1300*/  IMAD R73, R2, 0xc400, R73 ;  /* 0x0000c40002497824 */ /* 0x000fc800078e0249 */
[----:B------:R-:W-:-:S04]  /*1310*/  IMAD R73, R70, 0x1c, R73 ;  /* 0x0000001c46497824 */ /* 0x000fc800078e0249 */
[----:B------:R-:W-:-:S05]  /*1320*/  IMAD.WIDE R72, R73, R72, c[0x0][0x170] ;  /* 0x00005c0049487625 */ /* 0x000fca00078e0248 */
[----:B------:R-:W-:Y:S04]  /*1330*/  STG.E [R72.64], R45 ;  /* 0x0000002d48007986 */ /* 0x000fe8000c101904 */
[----:B------:R-:W-:Y:S04]  /*1340*/  STG.E [R72.64+0x6200], R37 ;  /* 0x0062002548007986 */ /* 0x000fe8000c101904 */
        /* <DEDUP_REMOVED lines=29> */
[----:B------:R-:W-:Y:S01]  /*1520*/  STG.E [R72.64+0x2b148], R69 ;  /* 0x02b1484548007986 */ /* 0x000fe2000c101904 */
[----:B------:R-:W-:Y:S05]  /*1530*/  EXIT ;  /* 0x000000000000794d */ /* 0x000fea0003800000 */
.L_x_3:
[----:B------:R-:W-:-:S00]  /*1540*/  BRA `(.L_x_3) ;  /* 0xfffffff000007947 */ /* 0x000fc0000383ffff */
[----:B------:R-:W-:-:S00]  /*1550*/  NOP ;  /* 0x0000000000007918 */ /* 0x000fc00000000000 */
        /* <DEDUP_REMOVED lines=10> */
.L_x_4:


//--------------------- .nv.shared.candidate2     --------------------------
	.section	.nv.shared.candidate2,"aw",@nobits
	.align	4
.nv.shared.candidate2:
	.zero		36352
